	.headerflags	@"EF_CUDA_TEXMODE_UNIFIED EF_CUDA_64BIT_ADDRESS EF_CUDA_ACCELERATORS EF_CUDA_SM90 EF_CUDA_VIRTUAL_SM(EF_CUDA_SM90)"
	.elftype	@"ET_EXEC"


//--------------------- .nv.info                  --------------------------
	.section	.nv.info,"",@"SHT_CUDA_INFO"
	.align	4


	//----- nvinfo : EIATTR_REGCOUNT
	.align		4
        /*0000*/ 	.byte	0x04, 0x2f
        /*0002*/ 	.short	(.L_3 - .L_2)
	.align		4
.L_2:
        /*0004*/ 	.word	index@(triton_poi_fused_clone_23)
        /*0008*/ 	.word	0x00000020


	//----- nvinfo : EIATTR_MIN_STACK_SIZE
	.align		4
.L_3:
        /*000c*/ 	.byte	0x04, 0x12
        /*000e*/ 	.short	(.L_5 - .L_4)
	.align		4
.L_4:
        /*0010*/ 	.word	index@(triton_poi_fused_clone_23)
        /*0014*/ 	.word	0x00000000


	//----- nvinfo : EIATTR_FRAME_SIZE
	.align		4
.L_5:
        /*0018*/ 	.byte	0x04, 0x11
        /*001a*/ 	.short	(.L_7 - .L_6)
	.align		4
.L_6:
        /*001c*/ 	.word	index@(triton_poi_fused_clone_23)
        /*0020*/ 	.word	0x00000000


	//----- nvinfo : EIATTR_MIN_STACK_SIZE
	.align		4
.L_7:
        /*0024*/ 	.byte	0x04, 0x12
        /*0026*/ 	.short	(.L_9 - .L_8)
	.align		4
.L_8:
        /*0028*/ 	.word	index@(triton_poi_fused_clone_23)
        /*002c*/ 	.word	0x00000000
.L_9:


//--------------------- .nv.info.triton_poi_fused_clone_23 --------------------------
	.section	.nv.info.triton_poi_fused_clone_23,"",@"SHT_CUDA_INFO"
	.sectionflags	@""
	.align	4


	//----- nvinfo : EIATTR_CUDA_API_VERSION
	.align		4
        /*0000*/ 	.byte	0x04, 0x37
        /*0002*/ 	.short	(.L_11 - .L_10)
.L_10:
        /*0004*/ 	.word	0x0000007c


	//----- nvinfo : EIATTR_KPARAM_INFO
	.align		4
.L_11:
        /*0008*/ 	.byte	0x04, 0x17
        /*000a*/ 	.short	(.L_13 - .L_12)
.L_12:
        /*000c*/ 	.word	0x00000000
        /*0010*/ 	.short	0x0006
        /*0012*/ 	.short	0x0030
        /*0014*/ 	.byte	0x00, 0xf0, 0x11, 0x00


	//----- nvinfo : EIATTR_KPARAM_INFO
	.align		4
.L_13:
        /*0018*/ 	.byte	0x04, 0x17
        /*001a*/ 	.short	(.L_15 - .L_14)
.L_14:
        /*001c*/ 	.word	0x00000000
        /*0020*/ 	.short	0x0005
        /*0022*/ 	.short	0x0028
        /*0024*/ 	.byte	0x00, 0xf4, 0x21, 0x00


	//----- nvinfo : EIATTR_KPARAM_INFO
	.align		4
.L_15:
        /*0028*/ 	.byte	0x04, 0x17
        /*002a*/ 	.short	(.L_17 - .L_16)
.L_16:
        /*002c*/ 	.word	0x00000000
        /*0030*/ 	.short	0x0004
        /*0032*/ 	.short	0x0020
        /*0034*/ 	.byte	0x00, 0xf4, 0x21, 0x00


	//----- nvinfo : EIATTR_KPARAM_INFO
	.align		4
.L_17:
        /*0038*/ 	.byte	0x04, 0x17
        /*003a*/ 	.short	(.L_19 - .L_18)
.L_18:
        /*003c*/ 	.word	0x00000000
        /*0040*/ 	.short	0x0003
        /*0042*/ 	.short	0x0018
        /*0044*/ 	.byte	0x00, 0xf4, 0x21, 0x00


	//----- nvinfo : EIATTR_KPARAM_INFO
	.align		4
.L_19:
        /*0048*/ 	.byte	0x04, 0x17
        /*004a*/ 	.short	(.L_21 - .L_20)
.L_20:
        /*004c*/ 	.word	0x00000000
        /*0050*/ 	.short	0x0002
        /*0052*/ 	.short	0x0010
        /*0054*/ 	.byte	0x00, 0xf4, 0x21, 0x00


	//----- nvinfo : EIATTR_KPARAM_INFO
	.align		4
.L_21:
        /*0058*/ 	.byte	0x04, 0x17
        /*005a*/ 	.short	(.L_23 - .L_22)
.L_22:
        /*005c*/ 	.word	0x00000000
        /*0060*/ 	.short	0x0001
        /*0062*/ 	.short	0x0008
        /*0064*/ 	.byte	0x00, 0xf4, 0x21, 0x00


	//----- nvinfo : EIATTR_KPARAM_INFO
	.align		4
.L_23:
        /*0068*/ 	.byte	0x04, 0x17
        /*006a*/ 	.short	(.L_25 - .L_24)
.L_24:
        /*006c*/ 	.word	0x00000000
        /*0070*/ 	.short	0x0000
        /*0072*/ 	.short	0x0000
        /*0074*/ 	.byte	0x00, 0xf4, 0x21, 0x00


	//----- nvinfo : EIATTR_SPARSE_MMA_MASK
	.align		4
.L_25:
        /*0078*/ 	.byte	0x03, 0x50
        /*007a*/ 	.short	0x0000


	//----- nvinfo : EIATTR_MAXREG_COUNT
	.align		4
        /*007c*/ 	.byte	0x03, 0x1b
        /*007e*/ 	.short	0x00ff


	//----- nvinfo : EIATTR_EXIT_INSTR_OFFSETS
	.align		4
        /*0080*/ 	.byte	0x04, 0x1c
        /*0082*/ 	.short	(.L_27 - .L_26)


	//   ....[0]....
.L_26:
        /*0084*/ 	.word	0x00000c60


	//   ....[1]....
        /*0088*/ 	.word	0x00000c80


	//----- nvinfo : EIATTR_REQNTID
	.align		4
.L_27:
        /*008c*/ 	.byte	0x04, 0x10
        /*008e*/ 	.short	(.L_29 - .L_28)
.L_28:
        /*0090*/ 	.word	0x00000080
        /*0094*/ 	.word	0x00000001
        /*0098*/ 	.word	0x00000001


	//----- nvinfo : EIATTR_CBANK_PARAM_SIZE
	.align		4
.L_29:
        /*009c*/ 	.byte	0x03, 0x19
        /*009e*/ 	.short	0x0034


	//----- nvinfo : EIATTR_PARAM_CBANK
	.align		4
        /*00a0*/ 	.byte	0x04, 0x0a
        /*00a2*/ 	.short	(.L_31 - .L_30)
	.align		4
.L_30:
        /*00a4*/ 	.word	index@(.nv.constant0.triton_poi_fused_clone_23)
        /*00a8*/ 	.short	0x0210
        /*00aa*/ 	.short	0x0034


	//----- nvinfo : EIATTR_SW_WAR
	.align		4
.L_31:
        /*00ac*/ 	.byte	0x04, 0x36
        /*00ae*/ 	.short	(.L_33 - .L_32)
.L_32:
        /*00b0*/ 	.word	0x00000008
.L_33:


//--------------------- .nv.callgraph             --------------------------
	.section	.nv.callgraph,"",@"SHT_CUDA_CALLGRAPH"
	.align	4
	.sectionentsize	8
	.align		4
        /*0000*/ 	.word	0x00000000
	.align		4
        /*0004*/ 	.word	0xffffffff
	.align		4
        /*0008*/ 	.word	0x00000000
	.align		4
        /*000c*/ 	.word	0xfffffffe
	.align		4
        /*0010*/ 	.word	0x00000000
	.align		4
        /*0014*/ 	.word	0xfffffffd
	.align		4
        /*0018*/ 	.word	0x00000000
	.align		4
        /*001c*/ 	.word	0xfffffffc


//--------------------- .nv.constant4             --------------------------
	.section	.nv.constant4,"a",@progbits
	.align	8
	.align		8
.nv.constant4:
        /*0000*/ 	.dword	_$_str
	.align		8
        /*0008*/ 	.dword	_$_str_$_2


//--------------------- .text.triton_poi_fused_clone_23 --------------------------
	.section	.text.triton_poi_fused_clone_23,"ax",@progbits
	.align	128
        .global         triton_poi_fused_clone_23
        .type           triton_poi_fused_clone_23,@function
        .size           triton_poi_fused_clone_23,(.L_x_1 - triton_poi_fused_clone_23)
        .other          triton_poi_fused_clone_23,@"STO_CUDA_ENTRY STV_DEFAULT"
triton_poi_fused_clone_23:
.text.triton_poi_fused_clone_23:
[----:B------:R-:W0:Y:S01]  /*0000*/  LDC R1, c[0x0][0x28] ;  /* 0x00000a00ff017b82 */ /* 0x000e220000000800 */
[----:B------:R-:W1:Y:S01]  /*0010*/  S2R R0, SR_TID.X ;  /* 0x0000000000007919 */ /* 0x000e620000002100 */
[----:B------:R-:W-:Y:S01]  /*0020*/  ULDC.64 UR4, c[0x0][0x208] ;  /* 0x0000820000047ab9 */ /* 0x000fe20000000a00 */
[----:B------:R-:W2:Y:S01]  /*0030*/  S2R R11, SR_CTAID.X ;  /* 0x00000000000b7919 */ /* 0x000ea20000002500 */
[----:B-1----:R-:W-:-:S04]  /*0040*/  SHF.L.U32 R0, R0, 0x2, RZ ;  /* 0x0000000200007819 */ /* 0x002fc800000006ff */
[----:B------:R-:W-:-:S04]  /*0050*/  LOP3.LUT R0, R0, 0x1fc, RZ, 0xc0, !PT ;  /* 0x000001fc00007812 */ /* 0x000fc800078ec0ff */
[----:B--2---:R-:W-:-:S04]  /*0060*/  LEA R11, R11, R0, 0x9 ;  /* 0x000000000b0b7211 */ /* 0x004fc800078e48ff */
[----:B------:R-:W-:Y:S01]  /*0070*/  IADD3 R2, R11, 0x1, RZ ;  /* 0x000000010b027810 */ /* 0x000fe20007ffe0ff */
[C---:B------:R-:W-:Y:S01]  /*0080*/  IMAD.HI R12, R11.reuse, 0x66666667, RZ ;  /* 0x666666670b0c7827 */ /* 0x040fe200078e02ff */
[----:B------:R-:W-:Y:S02]  /*0090*/  IADD3 R5, R11, 0x2, RZ ;  /* 0x000000020b057810 */ /* 0x000fe40007ffe0ff */
[C---:B------:R-:W-:Y:S01]  /*00a0*/  ISETP.GE.AND P0, PT, R11.reuse, 0xc800, PT ;  /* 0x0000c8000b00780c */ /* 0x040fe20003f06270 */
[----:B------:R-:W-:Y:S01]  /*00b0*/  IMAD.HI R0, R11, 0x51eb851f, RZ ;  /* 0x51eb851f0b007827 */ /* 0x000fe200078e02ff */
[----:B------:R-:W-:-:S03]  /*00c0*/  SHF.R.S32.HI R3, RZ, 0x1, R12 ;  /* 0x00000001ff037819 */ /* 0x000fc6000001140c */
[----:B------:R-:W-:Y:S01]  /*00d0*/  IMAD.HI R9, R2, 0x66666667, RZ ;  /* 0x6666666702097827 */ /* 0x000fe200078e02ff */
[----:B------:R-:W-:Y:S02]  /*00e0*/  SHF.R.U32.HI R7, RZ, 0x1f, R0 ;  /* 0x0000001fff077819 */ /* 0x000fe40000011600 */
[----:B------:R-:W-:Y:S01]  /*00f0*/  LEA.HI R12, R12, R3, RZ, 0x1 ;  /* 0x000000030c0c7211 */ /* 0x000fe200078f08ff */
[C---:B------:R-:W-:Y:S01]  /*0100*/  IMAD.HI R10, R5.reuse, 0x66666667, RZ ;  /* 0x66666667050a7827 */ /* 0x040fe200078e02ff */
[----:B------:R-:W-:Y:S02]  /*0110*/  IADD3 R3, R11, 0x3, RZ ;  /* 0x000000030b037810 */ /* 0x000fe40007ffe0ff */
[----:B------:R-:W-:Y:S01]  /*0120*/  SHF.R.S32.HI R4, RZ, 0x1, R9 ;  /* 0x00000001ff047819 */ /* 0x000fe20000011409 */
[----:B------:R-:W-:Y:S01]  /*0130*/  IMAD.HI R8, R2, 0x51eb851f, RZ ;  /* 0x51eb851f02087827 */ /* 0x000fe200078e02ff */
[----:B------:R-:W-:Y:S02]  /*0140*/  LEA.HI.SX32 R0, R0, R7, 0x1d ;  /* 0x0000000700007211 */ /* 0x000fe400078feaff */
[----:B------:R-:W-:Y:S01]  /*0150*/  SHF.R.S32.HI R7, RZ, 0x1, R10 ;  /* 0x00000001ff077819 */ /* 0x000fe2000001140a */
[----:B------:R-:W-:Y:S01]  /*0160*/  IMAD.HI R6, R5, 0x51eb851f, RZ ;  /* 0x51eb851f05067827 */ /* 0x000fe200078e02ff */
[----:B------:R-:W-:-:S02]  /*0170*/  LEA.HI R9, R9, R4, RZ, 0x1 ;  /* 0x0000000409097211 */ /* 0x000fc400078f08ff */
[----:B------:R-:W-:Y:S01]  /*0180*/  SHF.R.U32.HI R13, RZ, 0x1f, R8 ;  /* 0x0000001fff0d7819 */ /* 0x000fe20000011608 */
[----:B------:R-:W-:Y:S01]  /*0190*/  IMAD.HI R4, R3, 0x66666667, RZ ;  /* 0x6666666703047827 */ /* 0x000fe200078e02ff */
[----:B------:R-:W-:Y:S02]  /*01a0*/  SHF.R.U32.HI R15, RZ, 0x1f, R6 ;  /* 0x0000001fff0f7819 */ /* 0x000fe40000011606 */
[----:B------:R-:W-:Y:S01]  /*01b0*/  LEA.HI R10, R10, R7, RZ, 0x1 ;  /* 0x000000070a0a7211 */ /* 0x000fe200078f08ff */
[----:B------:R-:W-:Y:S01]  /*01c0*/  IMAD.HI R14, R9, 0x66666667, RZ ;  /* 0x66666667090e7827 */ /* 0x000fe200078e02ff */
[----:B------:R-:W-:Y:S02]  /*01d0*/  LEA.HI.SX32 R8, R8, R13, 0x1d ;  /* 0x0000000d08087211 */ /* 0x000fe400078feaff */
[----:B------:R-:W-:Y:S01]  /*01e0*/  LEA.HI.SX32 R7, R6, R15, 0x1d ;  /* 0x0000000f06077211 */ /* 0x000fe200078feaff */
[----:B------:R-:W-:Y:S01]  /*01f0*/  IMAD.HI R6, R12, 0x66666667, RZ ;  /* 0x666666670c067827 */ /* 0x000fe200078e02ff */
[----:B------:R-:W-:-:S02]  /*0200*/  SHF.R.S32.HI R13, RZ, 0x1, R4 ;  /* 0x00000001ff0d7819 */ /* 0x000fc40000011404 */
[----:B------:R-:W-:Y:S01]  /*0210*/  SHF.R.S32.HI R17, RZ, 0x1, R14 ;  /* 0x00000001ff117819 */ /* 0x000fe2000001140e */
[----:B------:R-:W-:Y:S01]  /*0220*/  IMAD.HI R16, R10, 0x66666667, RZ ;  /* 0x666666670a107827 */ /* 0x000fe200078e02ff */
[----:B------:R-:W-:Y:S02]  /*0230*/  LEA.HI R4, R4, R13, RZ, 0x1 ;  /* 0x0000000d04047211 */ /* 0x000fe400078f08ff */
[----:B------:R-:W-:Y:S01]  /*0240*/  SHF.R.S32.HI R13, RZ, 0x1, R6 ;  /* 0x00000001ff0d7819 */ /* 0x000fe20000011406 */
[----:B------:R-:W-:Y:S01]  /*0250*/  IMAD.HI R27, R3, 0x51eb851f, RZ ;  /* 0x51eb851f031b7827 */ /* 0x000fe200078e02ff */
[----:B------:R-:W-:Y:S02]  /*0260*/  SHF.R.S32.HI R19, RZ, 0x1, R16 ;  /* 0x00000001ff137819 */ /* 0x000fe40000011410 */
[----:B------:R-:W-:Y:S02]  /*0270*/  LEA.HI R15, R6, R13, RZ, 0x1 ;  /* 0x0000000d060f7211 */ /* 0x000fe400078f08ff */
[----:B------:R-:W-:Y:S01]  /*0280*/  LEA.HI R13, R16, R19, RZ, 0x1 ;  /* 0x00000013100d7211 */ /* 0x000fe200078f08ff */
[----:B------:R-:W-:Y:S01]  /*0290*/  IMAD.HI R16, R4, 0x66666667, RZ ;  /* 0x6666666704107827 */ /* 0x000fe200078e02ff */
[----:B------:R-:W-:-:S02]  /*02a0*/  SHF.R.S32.HI R19, RZ, 0x1f, R8 ;  /* 0x0000001fff137819 */ /* 0x000fc40000011408 */
[----:B------:R-:W-:Y:S01]  /*02b0*/  LEA.HI R14, R14, R17, RZ, 0x1 ;  /* 0x000000110e0e7211 */ /* 0x000fe200078f08ff */
[----:B------:R-:W-:Y:S01]  /*02c0*/  IMAD R6, R15, -0x5, R12 ;  /* 0xfffffffb0f067824 */ /* 0x000fe200078e020c */
[----:B------:R-:W-:Y:S01]  /*02d0*/  SHF.R.S32.HI R17, RZ, 0x1, R16 ;  /* 0x00000001ff117819 */ /* 0x000fe20000011410 */
[----:B------:R-:W-:Y:S01]  /*02e0*/  IMAD R15, R12, -0x5, R11 ;  /* 0xfffffffb0c0f7824 */ /* 0x000fe200078e020b */
[----:B------:R-:W-:Y:S01]  /*02f0*/  LEA.HI R19, R19, R8, RZ, 0x9 ;  /* 0x0000000813137211 */ /* 0x000fe200078f48ff */
[----:B------:R-:W-:Y:S01]  /*0300*/  IMAD R14, R14, -0x5, R9 ;  /* 0xfffffffb0e0e7824 */ /* 0x000fe200078e0209 */
[----:B------:R-:W-:Y:S01]  /*0310*/  SHF.R.U32.HI R18, RZ, 0x1f, R27 ;  /* 0x0000001fff127819 */ /* 0x000fe2000001161b */
[----:B------:R-:W-:Y:S01]  /*0320*/  IMAD R12, R0, 0x31, R15 ;  /* 0x00000031000c7824 */ /* 0x000fe200078e020f */
[----:B------:R-:W-:Y:S01]  /*0330*/  LEA.HI R15, R16, R17, RZ, 0x1 ;  /* 0x00000011100f7211 */ /* 0x000fe200078f08ff */
[----:B------:R-:W-:Y:S01]  /*0340*/  IMAD R17, R9, -0x5, R2 ;  /* 0xfffffffb09117824 */ /* 0x000fe200078e0202 */
[----:B------:R-:W-:Y:S01]  /*0350*/  LOP3.LUT R19, R19, 0xfffffe00, RZ, 0xc0, !PT ;  /* 0xfffffe0013137812 */ /* 0x000fe200078ec0ff */
[----:B------:R-:W-:Y:S01]  /*0360*/  IMAD R13, R13, -0x5, R10 ;  /* 0xfffffffb0d0d7824 */ /* 0x000fe200078e020a */
[----:B------:R-:W-:Y:S01]  /*0370*/  LEA.HI.SX32 R27, R27, R18, 0x1d ;  /* 0x000000121b1b7211 */ /* 0x000fe200078feaff */
[----:B------:R-:W-:Y:S01]  /*0380*/  IMAD R16, R8, 0x31, R17 ;  /* 0x0000003108107824 */ /* 0x000fe200078e0211 */
[----:B------:R-:W-:-:S02]  /*0390*/  IADD3 R2, R8, -R19, RZ ;  /* 0x8000001308027210 */ /* 0x000fc40007ffe0ff */
[----:B------:R-:W1:Y:S01]  /*03a0*/  LDC.64 R8, c[0x0][0x220] ;  /* 0x00008800ff087b82 */ /* 0x000e620000000a00 */
[----:B------:R-:W-:Y:S02]  /*03b0*/  SHF.R.S32.HI R20, RZ, 0x1f, R7 ;  /* 0x0000001fff147819 */ /* 0x000fe40000011407 */
[----:B------:R-:W-:Y:S02]  /*03c0*/  SHF.R.S32.HI R21, RZ, 0x1f, R0 ;  /* 0x0000001fff157819 */ /* 0x000fe40000011400 */
[----:B------:R-:W-:Y:S01]  /*03d0*/  LEA.HI R17, R20, R7, RZ, 0x9 ;  /* 0x0000000714117211 */ /* 0x000fe200078f48ff */
[----:B------:R-:W-:Y:S01]  /*03e0*/  IMAD R20, R10, -0x5, R5 ;  /* 0xfffffffb0a147824 */ /* 0x000fe200078e0205 */
[----:B------:R-:W-:Y:S01]  /*03f0*/  LEA.HI R21, R21, R0, RZ, 0x9 ;  /* 0x0000000015157211 */ /* 0x000fe200078f48ff */
[----:B------:R-:W2:Y:S01]  /*0400*/  LDC.64 R18, c[0x0][0x210] ;  /* 0x00008400ff127b82 */ /* 0x000ea20000000a00 */
[----:B------:R-:W-:Y:S01]  /*0410*/  SHF.R.S32.HI R24, RZ, 0x1f, R27 ;  /* 0x0000001fff187819 */ /* 0x000fe2000001141b */
[----:B------:R-:W-:Y:S01]  /*0420*/  IMAD R20, R7, 0x31, R20 ;  /* 0x0000003107147824 */ /* 0x000fe200078e0214 */
[----:B------:R-:W-:-:S02]  /*0430*/  LOP3.LUT R22, R17, 0xfffffe00, RZ, 0xc0, !PT ;  /* 0xfffffe0011167812 */ /* 0x000fc400078ec0ff */
[----:B------:R-:W-:Y:S02]  /*0440*/  IADD3 R17, R12, 0x8, RZ ;  /* 0x000000080c117810 */ /* 0x000fe40007ffe0ff */
[----:B------:R-:W-:Y:S02]  /*0450*/  LOP3.LUT R21, R21, 0xfffffe00, RZ, 0xc0, !PT ;  /* 0xfffffe0015157812 */ /* 0x000fe400078ec0ff */
[----:B------:R-:W-:Y:S01]  /*0460*/  LEA.HI R24, R24, R27, RZ, 0x9 ;  /* 0x0000001b18187211 */ /* 0x000fe200078f48ff */
[----:B------:R-:W-:Y:S01]  /*0470*/  IMAD R17, R6, 0x7, R17 ;  /* 0x0000000706117824 */ /* 0x000fe200078e0211 */
[----:B------:R-:W-:Y:S01]  /*0480*/  IADD3 R0, R0, -R21, RZ ;  /* 0x8000001500007210 */ /* 0x000fe20007ffe0ff */
[----:B------:R-:W-:Y:S01]  /*0490*/  IMAD R6, R4, -0x5, R3 ;  /* 0xfffffffb04067824 */ /* 0x000fe200078e0203 */
[----:B------:R-:W-:Y:S01]  /*04a0*/  LOP3.LUT R24, R24, 0xfffffe00, RZ, 0xc0, !PT ;  /* 0xfffffe0018187812 */ /* 0x000fe200078ec0ff */
[----:B------:R-:W-:Y:S01]  /*04b0*/  HFMA2.MMA R3, -RZ, RZ, 0, 0 ;  /* 0x00000000ff037435 */ /* 0x000fe200000001ff */
[----:B------:R-:W-:Y:S01]  /*04c0*/  IADD3 R21, R16, 0x8, RZ ;  /* 0x0000000810157810 */ /* 0x000fe20007ffe0ff */
[----:B------:R-:W-:Y:S01]  /*04d0*/  IMAD R6, R27, 0x31, R6 ;  /* 0x000000311b067824 */ /* 0x000fe200078e0206 */
[----:B------:R-:W-:-:S02]  /*04e0*/  IADD3 R20, R20, 0x8, RZ ;  /* 0x0000000814147810 */ /* 0x000fc40007ffe0ff */
[----:B------:R-:W-:Y:S01]  /*04f0*/  IADD3 R27, R27, -R24, RZ ;  /* 0x800000181b1b7210 */ /* 0x000fe20007ffe0ff */
[----:B-1----:R-:W-:Y:S01]  /*0500*/  IMAD.WIDE R24, R0, 0x4, R8 ;  /* 0x0000000400187825 */ /* 0x002fe200078e0208 */
[----:B------:R-:W-:Y:S02]  /*0510*/  IADD3 R5, R7, -R22, RZ ;  /* 0x8000001607057210 */ /* 0x000fe40007ffe0ff */
[----:B------:R-:W-:Y:S02]  /*0520*/  CS2R R22, SRZ ;  /* 0x0000000000167805 */ /* 0x000fe4000001ff00 */
[----:B------:R-:W-:Y:S01]  /*0530*/  IADD3 R6, R6, 0x8, RZ ;  /* 0x0000000806067810 */ /* 0x000fe20007ffe0ff */
[----:B------:R-:W-:Y:S01]  /*0540*/  IMAD R7, R15, -0x5, R4 ;  /* 0xfffffffb0f077824 */ /* 0x000fe200078e0204 */
[----:B------:R1:W3:Y:S01]  /*0550*/  @!P0 LDG.E.EL R3, desc[UR4][R24.64] ;  /* 0x0000000418038981 */ /* 0x0002e2000c2e1900 */
[----:B------:R-:W-:Y:S02]  /*0560*/  IMAD R21, R14, 0x7, R21 ;  /* 0x000000070e157824 */ /* 0x000fe400078e0215 */
[----:B------:R-:W-:Y:S01]  /*0570*/  IMAD R29, R13, 0x7, R20 ;  /* 0x000000070d1d7824 */ /* 0x000fe200078e0214 */
[----:B------:R-:W-:Y:S01]  /*0580*/  MOV R20, RZ ;  /* 0x000000ff00147202 */ /* 0x000fe20000000f00 */
[----:B--2---:R-:W-:Y:S01]  /*0590*/  IMAD.WIDE R14, R17, 0x4, R18 ;  /* 0x00000004110e7825 */ /* 0x004fe200078e0212 */
[----:B------:R-:W2:Y:S03]  /*05a0*/  LDC.64 R12, c[0x0][0x218] ;  /* 0x00008600ff0c7b82 */ /* 0x000ea60000000a00 */
[----:B------:R-:W-:Y:S01]  /*05b0*/  IMAD.WIDE R16, R2, 0x4, R8 ;  /* 0x0000000402107825 */ /* 0x000fe200078e0208 */
[----:B-1----:R-:W-:Y:S01]  /*05c0*/  CS2R R24, SRZ ;  /* 0x0000000000187805 */ /* 0x002fe2000001ff00 */
[----:B------:R-:W-:Y:S01]  /*05d0*/  HFMA2.MMA R26, -RZ, RZ, 0, 0 ;  /* 0x00000000ff1a7435 */ /* 0x000fe200000001ff */
[----:B------:R1:W4:Y:S01]  /*05e0*/  @!P0 LDG.E R23, desc[UR4][R14.64] ;  /* 0x000000040e178981 */ /* 0x000322000c1e1900 */
[----:B------:R-:W-:-:S03]  /*05f0*/  IMAD R7, R7, 0x7, R6 ;  /* 0x0000000707077824 */ /* 0x000fc600078e0206 */
[----:B------:R5:W4:Y:S01]  /*0600*/  @!P0 LDG.E.EL R20, desc[UR4][R16.64] ;  /* 0x0000000410148981 */ /* 0x000b22000c2e1900 */
[----:B------:R-:W-:Y:S01]  /*0610*/  MOV R6, RZ ;  /* 0x000000ff00067202 */ /* 0x000fe20000000f00 */
[----:B------:R-:W-:-:S04]  /*0620*/  IMAD.WIDE R28, R29, 0x4, R18 ;  /* 0x000000041d1c7825 */ /* 0x000fc800078e0212 */
[----:B-1----:R-:W-:Y:S01]  /*0630*/  IMAD.WIDE R14, R21, 0x4, R18 ;  /* 0x00000004150e7825 */ /* 0x002fe200078e0212 */
[----:B------:R-:W4:Y:S03]  /*0640*/  @!P0 LDG.E R24, desc[UR4][R28.64] ;  /* 0x000000041c188981 */ /* 0x000f26000c1e1900 */
[--C-:B-----5:R-:W-:Y:S01]  /*0650*/  IMAD.WIDE R16, R5, 0x4, R8.reuse ;  /* 0x0000000405107825 */ /* 0x120fe200078e0208 */
[----:B------:R1:W5:Y:S03]  /*0660*/  @!P0 LDG.E R26, desc[UR4][R14.64] ;  /* 0x000000040e1a8981 */ /* 0x000366000c1e1900 */
[----:B------:R-:W-:Y:S01]  /*0670*/  IMAD.WIDE R8, R27, 0x4, R8 ;  /* 0x000000041b087825 */ /* 0x000fe200078e0208 */
[----:B------:R2:W5:Y:S04]  /*0680*/  @!P0 LDG.E.EL R6, desc[UR4][R16.64] ;  /* 0x0000000410068981 */ /* 0x000568000c2e1900 */
[----:B------:R-:W5:Y:S01]  /*0690*/  @!P0 LDG.E.EL R25, desc[UR4][R8.64] ;  /* 0x0000000408198981 */ /* 0x000f62000c2e1900 */
[----:B------:R-:W-:Y:S01]  /*06a0*/  IMAD.WIDE R18, R7, 0x4, R18 ;  /* 0x0000000407127825 */ /* 0x000fe200078e0212 */
[----:B------:R-:W-:Y:S01]  /*06b0*/  HFMA2.MMA R7, -RZ, RZ, 0, 0 ;  /* 0x00000000ff077435 */ /* 0x000fe200000001ff */
[----:B-1----:R-:W1:Y:S02]  /*06c0*/  LDC.64 R14, c[0x0][0x228] ;  /* 0x00008a00ff0e7b82 */ /* 0x002e640000000a00 */
[----:B--2---:R-:W-:-:S04]  /*06d0*/  IMAD.WIDE R28, R2, 0x4, R12 ;  /* 0x00000004021c7825 */ /* 0x004fc800078e020c */
[----:B0-----:R-:W-:-:S03]  /*06e0*/  IMAD.WIDE R16, R0, 0x4, R12 ;  /* 0x0000000400107825 */ /* 0x001fc600078e020c */
[----:B------:R0:W2:Y:S02]  /*06f0*/  @!P0 LDG.E R7, desc[UR4][R18.64] ;  /* 0x0000000412078981 */ /* 0x0000a4000c1e1900 */
[----:B0-----:R-:W-:-:S04]  /*0700*/  IMAD.WIDE R18, R5, 0x4, R12 ;  /* 0x0000000405127825 */ /* 0x001fc800078e020c */
[----:B------:R-:W-:-:S05]  /*0710*/  IMAD.WIDE R12, R27, 0x4, R12 ;  /* 0x000000041b0c7825 */ /* 0x000fca00078e020c */
[----:B------:R0:W2:Y:S01]  /*0720*/  @!P0 LDG.E.EL R22, desc[UR4][R12.64] ;  /* 0x000000040c168981 */ /* 0x0000a2000c2e1900 */
[----:B------:R-:W-:Y:S01]  /*0730*/  MOV R4, RZ ;  /* 0x000000ff00047202 */ /* 0x000fe20000000f00 */
[----:B------:R-:W-:Y:S01]  /*0740*/  HFMA2.MMA R21, -RZ, RZ, 0, 0 ;  /* 0x00000000ff157435 */ /* 0x000fe200000001ff */
[----:B------:R-:W-:Y:S02]  /*0750*/  CS2R R8, SRZ ;  /* 0x0000000000087805 */ /* 0x000fe4000001ff00 */
[----:B------:R-:W-:Y:S02]  /*0760*/  MOV R10, RZ ;  /* 0x000000ff000a7202 */ /* 0x000fe40000000f00 */
[----:B------:R1:W2:Y:S01]  /*0770*/  @!P0 LDG.E.EL R4, desc[UR4][R16.64] ;  /* 0x0000000410048981 */ /* 0x0002a2000c2e1900 */
[----:B0-----:R-:W0:Y:S03]  /*0780*/  LDC.64 R12, c[0x0][0x230] ;  /* 0x00008c00ff0c7b82 */ /* 0x001e260000000a00 */
[----:B------:R1:W2:Y:S04]  /*0790*/  @!P0 LDG.E.EL R9, desc[UR4][R18.64] ;  /* 0x0000000412098981 */ /* 0x0002a8000c2e1900 */
[----:B------:R1:W2:Y:S02]  /*07a0*/  @!P0 LDG.E.EL R21, desc[UR4][R28.64] ;  /* 0x000000041c158981 */ /* 0x0002a4000c2e1900 */
[----:B-1----:R-:W-:-:S04]  /*07b0*/  IMAD.WIDE R16, R0, 0x4, R14 ;  /* 0x0000000400107825 */ /* 0x002fc800078e020e */
[----:B------:R-:W-:Y:S01]  /*07c0*/  IMAD.WIDE R18, R5, 0x4, R14 ;  /* 0x0000000405127825 */ /* 0x000fe200078e020e */
[----:B------:R1:W2:Y:S01]  /*07d0*/  @!P0 LDG.E.EL R10, desc[UR4][R16.64] ;  /* 0x00000004100a8981 */ /* 0x0002a2000c2e1900 */
[----:B------:R-:W-:-:S06]  /*07e0*/  CS2R R28, SRZ ;  /* 0x00000000001c7805 */ /* 0x000fcc000001ff00 */
[----:B------:R-:W2:Y:S01]  /*07f0*/  @!P0 LDG.E.EL R28, desc[UR4][R18.64] ;  /* 0x00000004121c8981 */ /* 0x000ea2000c2e1900 */
[----:B-1----:R-:W-:-:S04]  /*0800*/  IMAD.WIDE R16, R2, 0x4, R14 ;  /* 0x0000000402107825 */ /* 0x002fc800078e020e */
[----:B------:R-:W-:Y:S01]  /*0810*/  IMAD.WIDE R14, R27, 0x4, R14 ;  /* 0x000000041b0e7825 */ /* 0x000fe200078e020e */
[----:B------:R-:W2:Y:S04]  /*0820*/  @!P0 LDG.E.EL R8, desc[UR4][R16.64] ;  /* 0x0000000410088981 */ /* 0x000ea8000c2e1900 */
[----:B------:R0:W2:Y:S02]  /*0830*/  @!P0 LDG.E.EL R29, desc[UR4][R14.64] ;  /* 0x000000040e1d8981 */ /* 0x0000a4000c2e1900 */
[----:B0-----:R-:W-:Y:S01]  /*0840*/  IMAD.WIDE R14, R0, 0x4, R12 ;  /* 0x00000004000e7825 */ /* 0x001fe200078e020c */
[----:B------:R-:W-:-:S03]  /*0850*/  HFMA2.MMA R0, -RZ, RZ, 0, 0 ;  /* 0x00000000ff007435 */ /* 0x000fc600000001ff */
[----:B------:R-:W-:Y:S01]  /*0860*/  IMAD.WIDE R16, R2, 0x4, R12 ;  /* 0x0000000402107825 */ /* 0x000fe200078e020c */
[----:B------:R-:W-:-:S06]  /*0870*/  CS2R R18, SRZ ;  /* 0x0000000000127805 */ /* 0x000fcc000001ff00 */
[----:B------:R0:W2:Y:S04]  /*0880*/  @!P0 LDG.E.EL R0, desc[UR4][R16.64] ;  /* 0x0000000410008981 */ /* 0x0000a8000c2e1900 */
[----:B------:R-:W2:Y:S01]  /*0890*/  @!P0 LDG.E.EL R19, desc[UR4][R14.64] ;  /* 0x000000040e138981 */ /* 0x000ea2000c2e1900 */
[----:B0-----:R-:W-:-:S04]  /*08a0*/  IMAD.WIDE R16, R5, 0x4, R12 ;  /* 0x0000000405107825 */ /* 0x001fc800078e020c */
[----:B------:R-:W-:Y:S01]  /*08b0*/  IMAD.WIDE R12, R27, 0x4, R12 ;  /* 0x000000041b0c7825 */ /* 0x000fe200078e020c */
[----:B------:R-:W-:-:S04]  /*08c0*/  MOV R27, RZ ;  /* 0x000000ff001b7202 */ /* 0x000fc80000000f00 */
[----:B------:R0:W2:Y:S04]  /*08d0*/  @!P0 LDG.E.EL R18, desc[UR4][R12.64] ;  /* 0x000000040c128981 */ /* 0x0000a8000c2e1900 */
[----:B------:R1:W2:Y:S01]  /*08e0*/  @!P0 LDG.E.EL R27, desc[UR4][R16.64] ;  /* 0x00000004101b8981 */ /* 0x0002a2000c2e1900 */
[----:B0-----:R-:W-:Y:S01]  /*08f0*/  HFMA2.MMA R12, -RZ, RZ, 1.625, 0 ;  /* 0x3e800000ff0c7435 */ /* 0x001fe200000001ff */
[----:B---3--:R-:W-:-:S04]  /*0900*/  FADD R3, R3, 9.9999997473787516356e-06 ;  /* 0x3727c5ac03037421 */ /* 0x008fc80000000000 */
[----:B------:R0:W3:Y:S02]  /*0910*/  MUFU.SQRT R15, R3 ;  /* 0x00000003000f7308 */ /* 0x0000e40000002000 */
[----:B0-----:R-:W0:Y:S01]  /*0920*/  LDC.64 R2, c[0x0][0x238] ;  /* 0x00008e00ff027b82 */ /* 0x001e220000000a00 */
[----:B----4-:R-:W-:-:S05]  /*0930*/  FADD R20, R20, 9.9999997473787516356e-06 ;  /* 0x3727c5ac14147421 */ /* 0x010fca0000000000 */
[----:B------:R-:W4:Y:S01]  /*0940*/  MUFU.SQRT R14, R20 ;  /* 0x00000014000e7308 */ /* 0x000f220000002000 */
[----:B---3--:R-:W-:Y:S01]  /*0950*/  FSETP.GT.AND P6, PT, R15, 8.50705917302346158658e+37, PT ;  /* 0x7e8000000f00780b */ /* 0x008fe20003fc4000 */
[----:B-----5:R-:W-:Y:S01]  /*0960*/  FADD R6, R6, 9.9999997473787516356e-06 ;  /* 0x3727c5ac06067421 */ /* 0x020fe20000000000 */
[----:B------:R-:W-:-:S05]  /*0970*/  FADD R25, R25, 9.9999997473787516356e-06 ;  /* 0x3727c5ac19197421 */ /* 0x000fca0000000000 */
[----:B------:R3:W5:Y:S01]  /*0980*/  MUFU.SQRT R13, R6 ;  /* 0x00000006000d7308 */ /* 0x0007620000002000 */
[----:B----4-:R-:W-:-:S07]  /*0990*/  FSETP.GT.AND P2, PT, R14, 8.50705917302346158658e+37, PT ;  /* 0x7e8000000e00780b */ /* 0x010fce0003f44000 */
[----:B-1----:R-:W1:Y:S01]  /*09a0*/  MUFU.SQRT R16, R25 ;  /* 0x0000001900107308 */ /* 0x002e620000002000 */
[C---:B------:R-:W-:Y:S01]  /*09b0*/  FSETP.GEU.AND P1, PT, R15.reuse, 1.175494350822287508e-38, PT ;  /* 0x008000000f00780b */ /* 0x040fe20003f2e000 */
[----:B------:R-:W-:Y:S01]  /*09c0*/  @P6 FMUL R15, R15, 0.25 ;  /* 0x3e8000000f0f6820 */ /* 0x000fe20000400000 */
[----:B---3--:R-:W-:Y:S02]  /*09d0*/  FSEL R6, R12, 1, P6 ;  /* 0x3f8000000c067808 */ /* 0x008fe40003000000 */
[C---:B------:R-:W-:Y:S02]  /*09e0*/  FSETP.GEU.AND P3, PT, R14.reuse, 1.175494350822287508e-38, PT ;  /* 0x008000000e00780b */ /* 0x040fe40003f6e000 */
[C---:B-----5:R-:W-:Y:S01]  /*09f0*/  FSETP.GT.AND P4, PT, R13.reuse, 8.50705917302346158658e+37, PT ;  /* 0x7e8000000d00780b */ /* 0x060fe20003f84000 */
[----:B------:R-:W-:Y:S01]  /*0a00*/  @P2 FMUL R14, R14, 0.25 ;  /* 0x3e8000000e0e2820 */ /* 0x000fe20000400000 */
[----:B------:R-:W-:Y:S02]  /*0a10*/  FSEL R5, R12, 1, P2 ;  /* 0x3f8000000c057808 */ /* 0x000fe40001000000 */
[----:B------:R-:W-:-:S02]  /*0a20*/  FSETP.GEU.AND P5, PT, R13, 1.175494350822287508e-38, PT ;  /* 0x008000000d00780b */ /* 0x000fc40003fae000 */
[C---:B-1----:R-:W-:Y:S02]  /*0a30*/  FSETP.GT.AND P6, PT, R16.reuse, 8.50705917302346158658e+37, PT ;  /* 0x7e8000001000780b */ /* 0x042fe40003fc4000 */
[----:B------:R-:W-:-:S05]  /*0a40*/  FSETP.GEU.AND P2, PT, R16, 1.175494350822287508e-38, PT ;  /* 0x008000001000780b */ /* 0x000fca0003f4e000 */
[----:B------:R-:W-:Y:S01]  /*0a50*/  @P4 FMUL R13, R13, 0.25 ;  /* 0x3e8000000d0d4820 */ /* 0x000fe20000400000 */
[----:B------:R-:W-:Y:S01]  /*0a60*/  @!P1 FMUL R15, R15, 16777216 ;  /* 0x4b8000000f0f9820 */ /* 0x000fe20000400000 */
[----:B------:R-:W-:Y:S02]  /*0a70*/  @!P3 FMUL R14, R14, 16777216 ;  /* 0x4b8000000e0eb820 */ /* 0x000fe40000400000 */
[----:B------:R-:W-:Y:S02]  /*0a80*/  @!P5 FMUL R13, R13, 16777216 ;  /* 0x4b8000000d0dd820 */ /* 0x000fe40000400000 */
[----:B------:R-:W-:-:S04]  /*0a90*/  @P6 FMUL R16, R16, 0.25 ;  /* 0x3e80000010106820 */ /* 0x000fc80000400000 */
[----:B------:R-:W-:Y:S01]  /*0aa0*/  @!P2 FMUL R16, R16, 16777216 ;  /* 0x4b8000001010a820 */ /* 0x000fe20000400000 */
[----:B------:R-:W1:Y:S01]  /*0ab0*/  MUFU.RCP R15, R15 ;  /* 0x0000000f000f7308 */ /* 0x000e620000001000 */
[----:B------:R-:W-:-:S07]  /*0ac0*/  FSEL R20, R12, 1, P4 ;  /* 0x3f8000000c147808 */ /* 0x000fce0002000000 */
[----:B------:R-:W3:Y:S01]  /*0ad0*/  MUFU.RCP R14, R14 ;  /* 0x0000000e000e7308 */ /* 0x000ee20000001000 */
[----:B------:R-:W-:-:S07]  /*0ae0*/  FSEL R17, R12, 1, P6 ;  /* 0x3f8000000c117808 */ /* 0x000fce0003000000 */
[----:B------:R-:W4:Y:S08]  /*0af0*/  MUFU.RCP R13, R13 ;  /* 0x0000000d000d7308 */ /* 0x000f300000001000 */
[----:B------:R-:W5:Y:S01]  /*0b00*/  MUFU.RCP R16, R16 ;  /* 0x0000001000107308 */ /* 0x000f620000001000 */
[----:B------:R-:W-:Y:S01]  /*0b10*/  @!P1 FMUL R6, R6, 16777216 ;  /* 0x4b80000006069820 */ /* 0x000fe20000400000 */
[----:B------:R-:W-:Y:S01]  /*0b20*/  @!P3 FMUL R5, R5, 16777216 ;  /* 0x4b8000000505b820 */ /* 0x000fe20000400000 */
[----:B------:R-:W-:Y:S01]  /*0b30*/  @!P5 FMUL R20, R20, 16777216 ;  /* 0x4b8000001414d820 */ /* 0x000fe20000400000 */
[----:B------:R-:W-:Y:S01]  /*0b40*/  @!P2 FMUL R17, R17, 16777216 ;  /* 0x4b8000001111a820 */ /* 0x000fe20000400000 */
[----:B--2---:R-:W-:Y:S01]  /*0b50*/  FADD R4, -R4, R23 ;  /* 0x0000001704047221 */ /* 0x004fe20000000100 */
[----:B------:R-:W-:Y:S01]  /*0b60*/  FADD R21, -R21, R26 ;  /* 0x0000001a15157221 */ /* 0x000fe20000000100 */
[----:B------:R-:W-:Y:S01]  /*0b70*/  FADD R9, -R9, R24 ;  /* 0x0000001809097221 */ /* 0x000fe20000000100 */
[----:B------:R-:W-:Y:S01]  /*0b80*/  FADD R7, -R22, R7 ;  /* 0x0000000716077221 */ /* 0x000fe20000000100 */
[----:B-1----:R-:W-:Y:S01]  /*0b90*/  FMUL R15, R15, R6 ;  /* 0x000000060f0f7220 */ /* 0x002fe20000400000 */
[----:B---3--:R-:W-:Y:S01]  /*0ba0*/  FMUL R14, R14, R5 ;  /* 0x000000050e0e7220 */ /* 0x008fe20000400000 */
[----:B----4-:R-:W-:Y:S01]  /*0bb0*/  FMUL R20, R13, R20 ;  /* 0x000000140d147220 */ /* 0x010fe20000400000 */
[----:B-----5:R-:W-:Y:S01]  /*0bc0*/  FMUL R16, R16, R17 ;  /* 0x0000001110107220 */ /* 0x020fe20000400000 */
[----:B------:R-:W-:Y:S01]  /*0bd0*/  FMUL R4, R4, R15 ;  /* 0x0000000f04047220 */ /* 0x000fe20000400000 */
[----:B------:R-:W-:Y:S01]  /*0be0*/  FMUL R5, R21, R14 ;  /* 0x0000000e15057220 */ /* 0x000fe20000400000 */
[----:B------:R-:W-:Y:S01]  /*0bf0*/  FMUL R6, R9, R20 ;  /* 0x0000001409067220 */ /* 0x000fe20000400000 */
[----:B------:R-:W-:Y:S01]  /*0c00*/  FMUL R7, R7, R16 ;  /* 0x0000001007077220 */ /* 0x000fe20000400000 */
[----:B0-----:R-:W-:-:S04]  /*0c10*/  IMAD.WIDE R2, R11, 0x4, R2 ;  /* 0x000000040b027825 */ /* 0x001fc800078e0202 */
[----:B------:R-:W-:Y:S01]  /*0c20*/  FFMA R5, R5, R8, R0 ;  /* 0x0000000805057223 */ /* 0x000fe20000000000 */
[----:B------:R-:W-:Y:S01]  /*0c30*/  FFMA R4, R4, R10, R19 ;  /* 0x0000000a04047223 */ /* 0x000fe20000000013 */
[----:B------:R-:W-:Y:S01]  /*0c40*/  FFMA R7, R7, R29, R18 ;  /* 0x0000001d07077223 */ /* 0x000fe20000000012 */
[----:B------:R-:W-:Y:S01]  /*0c50*/  FFMA R6, R6, R28, R27 ;  /* 0x0000001c06067223 */ /* 0x000fe2000000001b */
[----:B------:R-:W-:Y:S06]  /*0c60*/  @P0 EXIT ;  /* 0x000000000000094d */ /* 0x000fec0003800000 */
[----:B------:R-:W-:Y:S01]  /*0c70*/  STG.E.128 desc[UR4][R2.64], R4 ;  /* 0x0000000402007986 */ /* 0x000fe2000c101d04 */
[----:B------:R-:W-:Y:S05]  /*0c80*/  EXIT ;  /* 0x000000000000794d */ /* 0x000fea0003800000 */
.L_x_0:
[----:B------:R-:W-:-:S00]  /*0c90*/  BRA `(.L_x_0) ;  /* 0xfffffffc00fc7947 */ /* 0x000fc0000383ffff */
[----:B------:R-:W-:-:S00]  /*0ca0*/  NOP ;  /* 0x0000000000007918 */ /* 0x000fc00000000000 */
        /* <DEDUP_REMOVED lines=13> */
.L_x_1:


//--------------------- .nv.global.init           --------------------------
	.section	.nv.global.init,"aw",@progbits
.nv.global.init:
	.type		_$_str,@object
	.size		_$_str,(_$_str_$_2 - _$_str)
_$_str:
        /*0000*/ 	.byte	0x5f, 0x5f, 0x43, 0x55, 0x44, 0x41, 0x5f, 0x46, 0x54, 0x5a, 0x00
	.type		_$_str_$_2,@object
	.size		_$_str_$_2,(.L_1 - _$_str_$_2)
_$_str_$_2:
        /*000b*/ 	.byte	0x5f, 0x5f, 0x43, 0x55, 0x44, 0x41, 0x5f, 0x50, 0x52, 0x45, 0x43, 0x5f, 0x53, 0x51, 0x52, 0x54
        /*001b*/ 	.byte	0x00
.L_1:


//--------------------- .nv.constant0.triton_poi_fused_clone_23 --------------------------
	.section	.nv.constant0.triton_poi_fused_clone_23,"a",@progbits
	.sectionflags	@""
	.align	4
.nv.constant0.triton_poi_fused_clone_23:
	.zero		580
